//
// Generated by NVIDIA NVVM Compiler
//
// Compiler Build ID: CL-36424714
// Cuda compilation tools, release 13.0, V13.0.88
// Based on NVVM 20.0.0
//

.version 9.0
.target sm_100
.address_size 64

	// .globl	_Z22threadIndexCalculationv
.extern .func  (.param .b32 func_retval0) vprintf
(
	.param .b64 vprintf_param_0,
	.param .b64 vprintf_param_1
)
;
.global .align 1 .b8 $str[21] = {40, 37, 100, 32, 42, 32, 37, 100, 41, 32, 43, 32, 37, 100, 32, 61, 32, 37, 100, 10};

.visible .entry _Z22threadIndexCalculationv()
{
	.local .align 16 .b8 	__local_depot0[16];
	.reg .b64 	%SP;
	.reg .b64 	%SPL;
	.reg .b32 	%r<7>;
	.reg .b64 	%rd<5>;

	mov.u64 	%SPL, __local_depot0;
	cvta.local.u64 	%SP, %SPL;
	add.u64 	%rd1, %SP, 0;
	add.u64 	%rd2, %SPL, 0;
	mov.u32 	%r1, %ctaid.x;
	mov.u32 	%r2, %ntid.x;
	mov.u32 	%r3, %tid.x;
	mad.lo.s32 	%r4, %r1, %r2, %r3;
	st.local.v4.u32 	[%rd2], {%r1, %r2, %r3, %r4};
	mov.u64 	%rd3, $str;
	cvta.global.u64 	%rd4, %rd3;
	{ // callseq 0, 0
	.param .b64 param0;
	st.param.b64 	[param0], %rd4;
	.param .b64 param1;
	st.param.b64 	[param1], %rd1;
	.param .b32 retval0;
	call.uni (retval0), 
	vprintf, 
	(
	param0, 
	param1
	);
	ld.param.b32 	%r5, [retval0];
	} // callseq 0
	ret;

}


// ===== COMPILED SASS (sm_100) =====

	.target	sm_100

	.elftype	@"ET_EXEC"


//--------------------- .note.nv.tkinfo           --------------------------
	.section	.note.nv.tkinfo,"",@"SHT_NOTE"
	.sectionflags	@"SHF_NOTE_NV_TKINFO"
	.tkinfo
        /*0018*/ 	.word	0x00000002
        /*0030*/ 	.string	""
        /*0030*/ 	.string	"ptxas"
        /*0030*/ 	.string	"Cuda compilation tools, release 13.0, V13.0.88"
        /*0030*/ 	.string	"Build cuda_13.0.r13.0/compiler.36424714_0"
        /*0030*/ 	.string	"-arch sm_100 -m 64 "



//--------------------- .note.nv.cuinfo           --------------------------
	.section	.note.nv.cuinfo,"",@"SHT_NOTE"
	.sectionflags	@"SHF_NOTE_NV_CUINFO"
        /*0018*/ 	.short	0x0002
        /*001a*/ 	.short	0x0064
        /*001c*/ 	.short	0x0082
	.zero		2


//--------------------- .nv.info                  --------------------------
	.section	.nv.info,"",@"SHT_CUDA_INFO"
	.align	4


	//----- nvinfo : EIATTR_REGCOUNT
	.align		4
        /*0000*/ 	.byte	0x04, 0x2f
        /*0002*/ 	.short	(.L_2 - .L_1)
	.align		4
.L_1:
        /*0004*/ 	.word	index@(_Z22threadIndexCalculationv)
        /*0008*/ 	.word	0x00000018


	//----- nvinfo : EIATTR_FRAME_SIZE
	.align		4
.L_2:
        /*000c*/ 	.byte	0x04, 0x11
        /*000e*/ 	.short	(.L_4 - .L_3)
	.align		4
.L_3:
        /*0010*/ 	.word	index@(_Z22threadIndexCalculationv)
        /*0014*/ 	.word	0x00000010


	//----- nvinfo : EIATTR_MIN_STACK_SIZE
	.align		4
.L_4:
        /*0018*/ 	.byte	0x04, 0x12
        /*001a*/ 	.short	(.L_6 - .L_5)
	.align		4
.L_5:
        /*001c*/ 	.word	index@(_Z22threadIndexCalculationv)
        /*0020*/ 	.word	0x00000010
.L_6:


//--------------------- .nv.compat                --------------------------
	.section	.nv.compat,"",@"SHT_CUDA_COMPAT_INFO"
	.align	4
        /*0000*/ 	.byte	0x02, 0x09, 0x00, 0x00, 0x02, 0x02, 0x01, 0x00, 0x02, 0x05, 0x05, 0x00, 0x03, 0x07, 0x01, 0x01
        /*0010*/ 	.byte	0x02, 0x03, 0x00, 0x00, 0x02, 0x06, 0x01, 0x00, 0x04, 0x0b, 0x08, 0x00, 0x09, 0x00, 0x00, 0x00
        /*0020*/ 	.byte	0x00, 0x00, 0x00, 0x00


//--------------------- .nv.info._Z22threadIndexCalculationv --------------------------
	.section	.nv.info._Z22threadIndexCalculationv,"",@"SHT_CUDA_INFO"
	.sectionflags	@""
	.align	4


	//----- nvinfo : EIATTR_CUDA_API_VERSION
	.align		4
        /*0000*/ 	.byte	0x04, 0x37
        /*0002*/ 	.short	(.L_8 - .L_7)
.L_7:
        /*0004*/ 	.word	0x00000082


	//----- nvinfo : EIATTR_SPARSE_MMA_MASK
	.align		4
.L_8:
        /*0008*/ 	.byte	0x03, 0x50
        /*000a*/ 	.short	0x0000


	//----- nvinfo : EIATTR_MAXREG_COUNT
	.align		4
        /*000c*/ 	.byte	0x03, 0x1b
        /*000e*/ 	.short	0x00ff


	//----- nvinfo : EIATTR_EXTERNS
	.align		4
        /*0010*/ 	.byte	0x04, 0x0f
        /*0012*/ 	.short	(.L_10 - .L_9)


	//   ....[0]....
	.align		4
.L_9:
        /*0014*/ 	.word	index@(vprintf)


	//----- nvinfo : EIATTR_MERCURY_ISA_VERSION
	.align		4
.L_10:
        /*0018*/ 	.byte	0x03, 0x5f
        /*001a*/ 	.short	0x0101


	//----- nvinfo : EIATTR_VRC_CTA_INIT_COUNT
	.align		4
        /*001c*/ 	.byte	0x02, 0x4a
	.zero		1
	.zero		1


	//----- nvinfo : EIATTR_SYSCALL_OFFSETS
	.align		4
        /*0020*/ 	.byte	0x04, 0x46
        /*0022*/ 	.short	(.L_12 - .L_11)


	//   ....[0]....
.L_11:
        /*0024*/ 	.word	0x00000110


	//----- nvinfo : EIATTR_EXIT_INSTR_OFFSETS
	.align		4
.L_12:
        /*0028*/ 	.byte	0x04, 0x1c
        /*002a*/ 	.short	(.L_14 - .L_13)


	//   ....[0]....
.L_13:
        /*002c*/ 	.word	0x00000120


	//----- nvinfo : EIATTR_SW_WAR
	.align		4
.L_14:
        /*0030*/ 	.byte	0x04, 0x36
        /*0032*/ 	.short	(.L_16 - .L_15)
.L_15:
        /*0034*/ 	.word	0x00000008
.L_16:


//--------------------- .nv.callgraph             --------------------------
	.section	.nv.callgraph,"",@"SHT_CUDA_CALLGRAPH"
	.align	4
	.sectionentsize	8
	.align		4
        /*0000*/ 	.word	0x00000000
	.align		4
        /*0004*/ 	.word	0xffffffff
	.align		4
        /*0008*/ 	.word	index@(_Z22threadIndexCalculationv)
	.align		4
        /*000c*/ 	.word	index@(vprintf)
	.align		4
        /*0010*/ 	.word	0x00000000
	.align		4
        /*0014*/ 	.word	0xfffffffe
	.align		4
        /*0018*/ 	.word	0x00000000
	.align		4
        /*001c*/ 	.word	0xfffffffd
	.align		4
        /*0020*/ 	.word	0x00000000
	.align		4
        /*0024*/ 	.word	0xfffffffc


//--------------------- .nv.constant4             --------------------------
	.section	.nv.constant4,"a",@progbits
	.align	8
	.align		8
.nv.constant4:
        /*0000*/ 	.dword	vprintf
	.align		8
        /*0008*/ 	.dword	$str


//--------------------- .text._Z22threadIndexCalculationv --------------------------
	.section	.text._Z22threadIndexCalculationv,"ax",@progbits
	.align	128
        .global         _Z22threadIndexCalculationv
        .type           _Z22threadIndexCalculationv,@function
        .size           _Z22threadIndexCalculationv,(.L_x_2 - _Z22threadIndexCalculationv)
        .other          _Z22threadIndexCalculationv,@"STO_CUDA_ENTRY STV_DEFAULT"
_Z22threadIndexCalculationv:
.text._Z22threadIndexCalculationv:
[----:B------:R-:W0:Y:S01]  /*0000*/  LDC R1, c[0x0][0x37c] ;  /* 0x0000df00ff017b82 */ /* 0x000e220000000800 */
[----:B------:R-:W1:Y:S01]  /*0010*/  S2R R8, SR_CTAID.X ;  /* 0x0000000000087919 */ /* 0x000e620000002500 */
[----:B------:R-:W2:Y:S06]  /*0020*/  LDCU UR5, c[0x0][0x2fc] ;  /* 0x00005f80ff0577ac */ /* 0x000eac0008000800 */
[----:B------:R-:W1:Y:S01]  /*0030*/  LDC R9, c[0x0][0x360] ;  /* 0x0000d800ff097b82 */ /* 0x000e620000000800 */
[----:B0-----:R-:W-:Y:S01]  /*0040*/  VIADD R1, R1, 0xfffffff0 ;  /* 0xfffffff001017836 */ /* 0x001fe20000000000 */
[----:B------:R-:W1:Y:S01]  /*0050*/  S2R R10, SR_TID.X ;  /* 0x00000000000a7919 */ /* 0x000e620000002100 */
[----:B------:R-:W-:Y:S01]  /*0060*/  MOV R0, 0x0 ;  /* 0x0000000000007802 */ /* 0x000fe20000000f00 */
[----:B------:R-:W0:Y:S04]  /*0070*/  LDCU UR4, c[0x0][0x2f8] ;  /* 0x00005f00ff0477ac */ /* 0x000e280008000800 */
[----:B------:R3:W4:Y:S01]  /*0080*/  LDC.64 R2, c[0x4][R0] ;  /* 0x0100000000027b82 */ /* 0x0007220000000a00 */
[----:B------:R-:W5:Y:S01]  /*0090*/  LDCU.64 UR6, c[0x4][0x8] ;  /* 0x01000100ff0677ac */ /* 0x000f620008000a00 */
[----:B0-----:R-:W-:Y:S01]  /*00a0*/  IADD3 R6, P0, PT, R1, UR4, RZ ;  /* 0x0000000401067c10 */ /* 0x001fe2000ff1e0ff */
[----:B-----5:R-:W-:Y:S01]  /*00b0*/  IMAD.U32 R4, RZ, RZ, UR6 ;  /* 0x00000006ff047e24 */ /* 0x020fe2000f8e00ff */
[----:B------:R-:W-:-:S03]  /*00c0*/  MOV R5, UR7 ;  /* 0x0000000700057c02 */ /* 0x000fc60008000f00 */
[----:B--2---:R-:W-:Y:S02]  /*00d0*/  IMAD.X R7, RZ, RZ, UR5, P0 ;  /* 0x00000005ff077e24 */ /* 0x004fe400080e06ff */
[----:B-1----:R-:W-:-:S05]  /*00e0*/  IMAD R11, R8, R9, R10 ;  /* 0x00000009080b7224 */ /* 0x002fca00078e020a */
[----:B------:R3:W-:Y:S02]  /*00f0*/  STL.128 [R1], R8 ;  /* 0x0000000801007387 */ /* 0x0007e40000100c00 */
[----:B------:R-:W-:-:S07]  /*0100*/  LEPC R20, `(.L_x_0) ;  /* 0x000000001014794e */ /* 0x000fce0000000000 */
[----:B---34-:R-:W-:Y:S05]  /*0110*/  CALL.ABS.NOINC R2 ;  /* 0x0000000002007343 */ /* 0x018fea0003c00000 */
.L_x_0:
[----:B------:R-:W-:Y:S05]  /*0120*/  EXIT ;  /* 0x000000000000794d */ /* 0x000fea0003800000 */
.L_x_1:
[----:B------:R-:W-:-:S00]  /*0130*/  BRA `(.L_x_1) ;  /* 0xfffffffc00fc7947 */ /* 0x000fc0000383ffff */
[----:B------:R-:W-:-:S00]  /*0140*/  NOP ;  /* 0x0000000000007918 */ /* 0x000fc00000000000 */
        /* <DEDUP_REMOVED lines=11> */
.L_x_2:


//--------------------- .nv.global.init           --------------------------
	.section	.nv.global.init,"aw",@progbits
.nv.global.init:
	.type		$str,@object
	.size		$str,(.L_0 - $str)
$str:
        /*0000*/ 	.byte	0x28, 0x25, 0x64, 0x20, 0x2a, 0x20, 0x25, 0x64, 0x29, 0x20, 0x2b, 0x20, 0x25, 0x64, 0x20, 0x3d
        /*0010*/ 	.byte	0x20, 0x25, 0x64, 0x0a, 0x00
.L_0:


//--------------------- .nv.shared.reserved.0     --------------------------
	.section	.nv.shared.reserved.0,"aw",@nobits
	.weak		__nv_reservedSMEM_offset_0_alias
	.size		__nv_reservedSMEM_offset_0_alias, 0, 64
	.other		__nv_reservedSMEM_offset_0_alias,@"STO_CUDA_RESERVED_SHARED STV_DEFAULT"
__nv_reservedSMEM_offset_0_alias:
	.zero		0
	.zero		64


//--------------------- .nv.constant0._Z22threadIndexCalculationv --------------------------
	.section	.nv.constant0._Z22threadIndexCalculationv,"a",@progbits
	.sectionflags	@""
	.align	4
.nv.constant0._Z22threadIndexCalculationv:
	.zero		896


//--------------------- SYMBOLS --------------------------

	.type		.nv.reservedSmem.offset0,@object
	.size		.nv.reservedSmem.offset0,0x4
	.type		vprintf,@function
